//
// Generated by NVIDIA NVVM Compiler
//
// Compiler Build ID: CL-36424714
// Cuda compilation tools, release 13.0, V13.0.88
// Based on NVVM 20.0.0
//

.version 9.0
.target sm_100
.address_size 64

	// .globl	_Z15mma_int8_kernelPKaS0_Pi

.visible .entry _Z15mma_int8_kernelPKaS0_Pi(
	.param .u64 .ptr .align 1 _Z15mma_int8_kernelPKaS0_Pi_param_0,
	.param .u64 .ptr .align 1 _Z15mma_int8_kernelPKaS0_Pi_param_1,
	.param .u64 .ptr .align 1 _Z15mma_int8_kernelPKaS0_Pi_param_2
)
{
	.reg .pred 	%p<2>;
	.reg .b32 	%r<224>;
	.reg .b64 	%rd<53>;

	ld.param.u64 	%rd9, [_Z15mma_int8_kernelPKaS0_Pi_param_0];
	ld.param.u64 	%rd10, [_Z15mma_int8_kernelPKaS0_Pi_param_1];
	ld.param.u64 	%rd8, [_Z15mma_int8_kernelPKaS0_Pi_param_2];
	cvta.to.global.u64 	%rd11, %rd10;
	cvta.to.global.u64 	%rd12, %rd9;
	mov.u32 	%r21, %tid.x;
	mov.u32 	%r22, %ctaid.y;
	mov.u32 	%r1, %ctaid.x;
	shl.b32 	%r23, %r22, 17;
	shl.b32 	%r24, %r21, 12;
	and.b32  	%r25, %r24, 4063232;
	add.s32 	%r26, %r23, %r25;
	shl.b32 	%r27, %r1, 17;
	cvt.s64.s32 	%rd13, %r27;
	add.s64 	%rd14, %rd13, %rd11;
	add.s64 	%rd52, %rd14, 128;
	cvt.u64.u32 	%rd2, %r26;
	add.s64 	%rd15, %rd2, %rd12;
	add.s64 	%rd51, %rd15, 128;
	mov.b32 	%r215, 0;
	mov.u32 	%r216, %r215;
	mov.u32 	%r217, %r215;
	mov.u32 	%r218, %r215;
	mov.u32 	%r219, %r215;
	mov.u32 	%r220, %r215;
	mov.u32 	%r221, %r215;
	mov.u32 	%r222, %r215;
	mov.u32 	%r223, %r215;
$L__BB0_1:
	add.s64 	%rd16, %rd51, -128;
	add.s64 	%rd17, %rd52, -128;
	mov.b32 	%r28, 8192;
	wmma.load.a.sync.aligned.row.m16n16k16.global.s8 	{%r29, %r30}, [%rd16], %r28;
	wmma.load.b.sync.aligned.col.m16n16k16.global.s8 	{%r31, %r32}, [%rd17], %r28;
	wmma.mma.sync.aligned.row.col.m16n16k16.s32.s8.s8.s32 {%r33, %r34, %r35, %r36, %r37, %r38, %r39, %r40}, {%r29, %r30}, {%r31, %r32}, {%r222, %r221, %r220, %r219, %r218, %r217, %r216, %r215};
	add.s64 	%rd18, %rd51, -112;
	add.s64 	%rd19, %rd52, -112;
	wmma.load.a.sync.aligned.row.m16n16k16.global.s8 	{%r41, %r42}, [%rd18], %r28;
	wmma.load.b.sync.aligned.col.m16n16k16.global.s8 	{%r43, %r44}, [%rd19], %r28;
	wmma.mma.sync.aligned.row.col.m16n16k16.s32.s8.s8.s32 {%r45, %r46, %r47, %r48, %r49, %r50, %r51, %r52}, {%r41, %r42}, {%r43, %r44}, {%r33, %r34, %r35, %r36, %r37, %r38, %r39, %r40};
	add.s64 	%rd20, %rd51, -96;
	add.s64 	%rd21, %rd52, -96;
	wmma.load.a.sync.aligned.row.m16n16k16.global.s8 	{%r53, %r54}, [%rd20], %r28;
	wmma.load.b.sync.aligned.col.m16n16k16.global.s8 	{%r55, %r56}, [%rd21], %r28;
	wmma.mma.sync.aligned.row.col.m16n16k16.s32.s8.s8.s32 {%r57, %r58, %r59, %r60, %r61, %r62, %r63, %r64}, {%r53, %r54}, {%r55, %r56}, {%r45, %r46, %r47, %r48, %r49, %r50, %r51, %r52};
	add.s64 	%rd22, %rd51, -80;
	add.s64 	%rd23, %rd52, -80;
	wmma.load.a.sync.aligned.row.m16n16k16.global.s8 	{%r65, %r66}, [%rd22], %r28;
	wmma.load.b.sync.aligned.col.m16n16k16.global.s8 	{%r67, %r68}, [%rd23], %r28;
	wmma.mma.sync.aligned.row.col.m16n16k16.s32.s8.s8.s32 {%r69, %r70, %r71, %r72, %r73, %r74, %r75, %r76}, {%r65, %r66}, {%r67, %r68}, {%r57, %r58, %r59, %r60, %r61, %r62, %r63, %r64};
	add.s64 	%rd24, %rd51, -64;
	add.s64 	%rd25, %rd52, -64;
	wmma.load.a.sync.aligned.row.m16n16k16.global.s8 	{%r77, %r78}, [%rd24], %r28;
	wmma.load.b.sync.aligned.col.m16n16k16.global.s8 	{%r79, %r80}, [%rd25], %r28;
	wmma.mma.sync.aligned.row.col.m16n16k16.s32.s8.s8.s32 {%r81, %r82, %r83, %r84, %r85, %r86, %r87, %r88}, {%r77, %r78}, {%r79, %r80}, {%r69, %r70, %r71, %r72, %r73, %r74, %r75, %r76};
	add.s64 	%rd26, %rd51, -48;
	add.s64 	%rd27, %rd52, -48;
	wmma.load.a.sync.aligned.row.m16n16k16.global.s8 	{%r89, %r90}, [%rd26], %r28;
	wmma.load.b.sync.aligned.col.m16n16k16.global.s8 	{%r91, %r92}, [%rd27], %r28;
	wmma.mma.sync.aligned.row.col.m16n16k16.s32.s8.s8.s32 {%r93, %r94, %r95, %r96, %r97, %r98, %r99, %r100}, {%r89, %r90}, {%r91, %r92}, {%r81, %r82, %r83, %r84, %r85, %r86, %r87, %r88};
	add.s64 	%rd28, %rd51, -32;
	add.s64 	%rd29, %rd52, -32;
	wmma.load.a.sync.aligned.row.m16n16k16.global.s8 	{%r101, %r102}, [%rd28], %r28;
	wmma.load.b.sync.aligned.col.m16n16k16.global.s8 	{%r103, %r104}, [%rd29], %r28;
	wmma.mma.sync.aligned.row.col.m16n16k16.s32.s8.s8.s32 {%r105, %r106, %r107, %r108, %r109, %r110, %r111, %r112}, {%r101, %r102}, {%r103, %r104}, {%r93, %r94, %r95, %r96, %r97, %r98, %r99, %r100};
	add.s64 	%rd30, %rd51, -16;
	add.s64 	%rd31, %rd52, -16;
	wmma.load.a.sync.aligned.row.m16n16k16.global.s8 	{%r113, %r114}, [%rd30], %r28;
	wmma.load.b.sync.aligned.col.m16n16k16.global.s8 	{%r115, %r116}, [%rd31], %r28;
	wmma.mma.sync.aligned.row.col.m16n16k16.s32.s8.s8.s32 {%r117, %r118, %r119, %r120, %r121, %r122, %r123, %r124}, {%r113, %r114}, {%r115, %r116}, {%r105, %r106, %r107, %r108, %r109, %r110, %r111, %r112};
	wmma.load.a.sync.aligned.row.m16n16k16.global.s8 	{%r125, %r126}, [%rd51], %r28;
	wmma.load.b.sync.aligned.col.m16n16k16.global.s8 	{%r127, %r128}, [%rd52], %r28;
	wmma.mma.sync.aligned.row.col.m16n16k16.s32.s8.s8.s32 {%r129, %r130, %r131, %r132, %r133, %r134, %r135, %r136}, {%r125, %r126}, {%r127, %r128}, {%r117, %r118, %r119, %r120, %r121, %r122, %r123, %r124};
	add.s64 	%rd32, %rd51, 16;
	add.s64 	%rd33, %rd52, 16;
	wmma.load.a.sync.aligned.row.m16n16k16.global.s8 	{%r137, %r138}, [%rd32], %r28;
	wmma.load.b.sync.aligned.col.m16n16k16.global.s8 	{%r139, %r140}, [%rd33], %r28;
	wmma.mma.sync.aligned.row.col.m16n16k16.s32.s8.s8.s32 {%r141, %r142, %r143, %r144, %r145, %r146, %r147, %r148}, {%r137, %r138}, {%r139, %r140}, {%r129, %r130, %r131, %r132, %r133, %r134, %r135, %r136};
	add.s64 	%rd34, %rd51, 32;
	add.s64 	%rd35, %rd52, 32;
	wmma.load.a.sync.aligned.row.m16n16k16.global.s8 	{%r149, %r150}, [%rd34], %r28;
	wmma.load.b.sync.aligned.col.m16n16k16.global.s8 	{%r151, %r152}, [%rd35], %r28;
	wmma.mma.sync.aligned.row.col.m16n16k16.s32.s8.s8.s32 {%r153, %r154, %r155, %r156, %r157, %r158, %r159, %r160}, {%r149, %r150}, {%r151, %r152}, {%r141, %r142, %r143, %r144, %r145, %r146, %r147, %r148};
	add.s64 	%rd36, %rd51, 48;
	add.s64 	%rd37, %rd52, 48;
	wmma.load.a.sync.aligned.row.m16n16k16.global.s8 	{%r161, %r162}, [%rd36], %r28;
	wmma.load.b.sync.aligned.col.m16n16k16.global.s8 	{%r163, %r164}, [%rd37], %r28;
	wmma.mma.sync.aligned.row.col.m16n16k16.s32.s8.s8.s32 {%r165, %r166, %r167, %r168, %r169, %r170, %r171, %r172}, {%r161, %r162}, {%r163, %r164}, {%r153, %r154, %r155, %r156, %r157, %r158, %r159, %r160};
	add.s64 	%rd38, %rd51, 64;
	add.s64 	%rd39, %rd52, 64;
	wmma.load.a.sync.aligned.row.m16n16k16.global.s8 	{%r173, %r174}, [%rd38], %r28;
	wmma.load.b.sync.aligned.col.m16n16k16.global.s8 	{%r175, %r176}, [%rd39], %r28;
	wmma.mma.sync.aligned.row.col.m16n16k16.s32.s8.s8.s32 {%r177, %r178, %r179, %r180, %r181, %r182, %r183, %r184}, {%r173, %r174}, {%r175, %r176}, {%r165, %r166, %r167, %r168, %r169, %r170, %r171, %r172};
	add.s64 	%rd40, %rd51, 80;
	add.s64 	%rd41, %rd52, 80;
	wmma.load.a.sync.aligned.row.m16n16k16.global.s8 	{%r185, %r186}, [%rd40], %r28;
	wmma.load.b.sync.aligned.col.m16n16k16.global.s8 	{%r187, %r188}, [%rd41], %r28;
	wmma.mma.sync.aligned.row.col.m16n16k16.s32.s8.s8.s32 {%r189, %r190, %r191, %r192, %r193, %r194, %r195, %r196}, {%r185, %r186}, {%r187, %r188}, {%r177, %r178, %r179, %r180, %r181, %r182, %r183, %r184};
	add.s64 	%rd42, %rd51, 96;
	add.s64 	%rd43, %rd52, 96;
	wmma.load.a.sync.aligned.row.m16n16k16.global.s8 	{%r197, %r198}, [%rd42], %r28;
	wmma.load.b.sync.aligned.col.m16n16k16.global.s8 	{%r199, %r200}, [%rd43], %r28;
	wmma.mma.sync.aligned.row.col.m16n16k16.s32.s8.s8.s32 {%r201, %r202, %r203, %r204, %r205, %r206, %r207, %r208}, {%r197, %r198}, {%r199, %r200}, {%r189, %r190, %r191, %r192, %r193, %r194, %r195, %r196};
	add.s64 	%rd44, %rd51, 112;
	add.s64 	%rd45, %rd52, 112;
	wmma.load.a.sync.aligned.row.m16n16k16.global.s8 	{%r209, %r210}, [%rd44], %r28;
	wmma.load.b.sync.aligned.col.m16n16k16.global.s8 	{%r211, %r212}, [%rd45], %r28;
	wmma.mma.sync.aligned.row.col.m16n16k16.s32.s8.s8.s32 {%r222, %r221, %r220, %r219, %r218, %r217, %r216, %r215}, {%r209, %r210}, {%r211, %r212}, {%r201, %r202, %r203, %r204, %r205, %r206, %r207, %r208};
	add.s32 	%r19, %r223, 256;
	add.s64 	%rd52, %rd52, 256;
	add.s64 	%rd51, %rd51, 256;
	setp.lt.u32 	%p1, %r223, 7936;
	mov.u32 	%r223, %r19;
	@%p1 bra 	$L__BB0_1;
	cvta.to.global.u64 	%rd46, %rd8;
	shl.b32 	%r213, %r1, 4;
	cvt.s64.s32 	%rd47, %r213;
	add.s64 	%rd48, %rd2, %rd47;
	shl.b64 	%rd49, %rd48, 2;
	add.s64 	%rd50, %rd46, %rd49;
	mov.b32 	%r214, 8192;
	wmma.store.d.sync.aligned.row.m16n16k16.global.s32 	[%rd50], {%r222, %r221, %r220, %r219, %r218, %r217, %r216, %r215}, %r214;
	ret;

}


// ===== COMPILED SASS (sm_100) =====

	.target	sm_100

	.elftype	@"ET_EXEC"


//--------------------- .note.nv.tkinfo           --------------------------
	.section	.note.nv.tkinfo,"",@"SHT_NOTE"
	.sectionflags	@"SHF_NOTE_NV_TKINFO"
	.tkinfo
        /*0018*/ 	.word	0x00000002
        /*0030*/ 	.string	""
        /*0030*/ 	.string	"ptxas"
        /*0030*/ 	.string	"Cuda compilation tools, release 13.0, V13.0.88"
        /*0030*/ 	.string	"Build cuda_13.0.r13.0/compiler.36424714_0"
        /*0030*/ 	.string	"-arch sm_100 -m 64 "



//--------------------- .note.nv.cuinfo           --------------------------
	.section	.note.nv.cuinfo,"",@"SHT_NOTE"
	.sectionflags	@"SHF_NOTE_NV_CUINFO"
        /*0018*/ 	.short	0x0002
        /*001a*/ 	.short	0x0064
        /*001c*/ 	.short	0x0082
	.zero		2


//--------------------- .nv.info                  --------------------------
	.section	.nv.info,"",@"SHT_CUDA_INFO"
	.align	4


	//----- nvinfo : EIATTR_REGCOUNT
	.align		4
        /*0000*/ 	.byte	0x04, 0x2f
        /*0002*/ 	.short	(.L_1 - .L_0)
	.align		4
.L_0:
        /*0004*/ 	.word	index@(_Z15mma_int8_kernelPKaS0_Pi)
        /*0008*/ 	.word	0x00000020


	//----- nvinfo : EIATTR_FRAME_SIZE
	.align		4
.L_1:
        /*000c*/ 	.byte	0x04, 0x11
        /*000e*/ 	.short	(.L_3 - .L_2)
	.align		4
.L_2:
        /*0010*/ 	.word	index@(_Z15mma_int8_kernelPKaS0_Pi)
        /*0014*/ 	.word	0x00000000


	//----- nvinfo : EIATTR_MIN_STACK_SIZE
	.align		4
.L_3:
        /*0018*/ 	.byte	0x04, 0x12
        /*001a*/ 	.short	(.L_5 - .L_4)
	.align		4
.L_4:
        /*001c*/ 	.word	index@(_Z15mma_int8_kernelPKaS0_Pi)
        /*0020*/ 	.word	0x00000000
.L_5:


//--------------------- .nv.compat                --------------------------
	.section	.nv.compat,"",@"SHT_CUDA_COMPAT_INFO"
	.align	4
        /*0000*/ 	.byte	0x02, 0x09, 0x00, 0x00, 0x02, 0x02, 0x01, 0x00, 0x02, 0x05, 0x05, 0x00, 0x03, 0x07, 0x01, 0x01
        /*0010*/ 	.byte	0x02, 0x03, 0x00, 0x00, 0x02, 0x06, 0x01, 0x00, 0x04, 0x0b, 0x08, 0x00, 0x01, 0x00, 0x00, 0x00
        /*0020*/ 	.byte	0x00, 0x00, 0x00, 0x00


//--------------------- .nv.info._Z15mma_int8_kernelPKaS0_Pi --------------------------
	.section	.nv.info._Z15mma_int8_kernelPKaS0_Pi,"",@"SHT_CUDA_INFO"
	.sectionflags	@""
	.align	4


	//----- nvinfo : EIATTR_CUDA_API_VERSION
	.align		4
        /*0000*/ 	.byte	0x04, 0x37
        /*0002*/ 	.short	(.L_7 - .L_6)
.L_6:
        /*0004*/ 	.word	0x00000082


	//----- nvinfo : EIATTR_KPARAM_INFO
	.align		4
.L_7:
        /*0008*/ 	.byte	0x04, 0x17
        /*000a*/ 	.short	(.L_9 - .L_8)
.L_8:
        /*000c*/ 	.word	0x00000000
        /*0010*/ 	.short	0x0002
        /*0012*/ 	.short	0x0010
        /*0014*/ 	.byte	0x00, 0xf5, 0x21, 0x00


	//----- nvinfo : EIATTR_KPARAM_INFO
	.align		4
.L_9:
        /*0018*/ 	.byte	0x04, 0x17
        /*001a*/ 	.short	(.L_11 - .L_10)
.L_10:
        /*001c*/ 	.word	0x00000000
        /*0020*/ 	.short	0x0001
        /*0022*/ 	.short	0x0008
        /*0024*/ 	.byte	0x00, 0xf5, 0x21, 0x00


	//----- nvinfo : EIATTR_KPARAM_INFO
	.align		4
.L_11:
        /*0028*/ 	.byte	0x04, 0x17
        /*002a*/ 	.short	(.L_13 - .L_12)
.L_12:
        /*002c*/ 	.word	0x00000000
        /*0030*/ 	.short	0x0000
        /*0032*/ 	.short	0x0000
        /*0034*/ 	.byte	0x00, 0xf5, 0x21, 0x00


	//----- nvinfo : EIATTR_SPARSE_MMA_MASK
	.align		4
.L_13:
        /*0038*/ 	.byte	0x03, 0x50
        /*003a*/ 	.short	0x0000


	//----- nvinfo : EIATTR_WMMA_USED
	.align		4
        /*003c*/ 	.byte	0x01, 0x2b
	.zero		2


	//----- nvinfo : EIATTR_MAXREG_COUNT
	.align		4
        /*0040*/ 	.byte	0x03, 0x1b
        /*0042*/ 	.short	0x00ff


	//----- nvinfo : EIATTR_MERCURY_ISA_VERSION
	.align		4
        /*0044*/ 	.byte	0x03, 0x5f
        /*0046*/ 	.short	0x0101


	//----- nvinfo : EIATTR_VRC_CTA_INIT_COUNT
	.align		4
        /*0048*/ 	.byte	0x02, 0x4a
	.zero		1
	.zero		1


	//----- nvinfo : EIATTR_EXIT_INSTR_OFFSETS
	.align		4
        /*004c*/ 	.byte	0x04, 0x1c
        /*004e*/ 	.short	(.L_15 - .L_14)


	//   ....[0]....
.L_14:
        /*0050*/ 	.word	0x00000990


	//----- nvinfo : EIATTR_CBANK_PARAM_SIZE
	.align		4
.L_15:
        /*0054*/ 	.byte	0x03, 0x19
        /*0056*/ 	.short	0x0018


	//----- nvinfo : EIATTR_PARAM_CBANK
	.align		4
        /*0058*/ 	.byte	0x04, 0x0a
        /*005a*/ 	.short	(.L_17 - .L_16)
	.align		4
.L_16:
        /*005c*/ 	.word	index@(.nv.constant0._Z15mma_int8_kernelPKaS0_Pi)
        /*0060*/ 	.short	0x0380
        /*0062*/ 	.short	0x0018


	//----- nvinfo : EIATTR_SW_WAR
	.align		4
.L_17:
        /*0064*/ 	.byte	0x04, 0x36
        /*0066*/ 	.short	(.L_19 - .L_18)
.L_18:
        /*0068*/ 	.word	0x00000008
.L_19:


//--------------------- .nv.callgraph             --------------------------
	.section	.nv.callgraph,"",@"SHT_CUDA_CALLGRAPH"
	.align	4
	.sectionentsize	8
	.align		4
        /*0000*/ 	.word	0x00000000
	.align		4
        /*0004*/ 	.word	0xffffffff
	.align		4
        /*0008*/ 	.word	0x00000000
	.align		4
        /*000c*/ 	.word	0xfffffffe
	.align		4
        /*0010*/ 	.word	0x00000000
	.align		4
        /*0014*/ 	.word	0xfffffffd
	.align		4
        /*0018*/ 	.word	0x00000000
	.align		4
        /*001c*/ 	.word	0xfffffffc


//--------------------- .text._Z15mma_int8_kernelPKaS0_Pi --------------------------
	.section	.text._Z15mma_int8_kernelPKaS0_Pi,"ax",@progbits
	.align	128
        .global         _Z15mma_int8_kernelPKaS0_Pi
        .type           _Z15mma_int8_kernelPKaS0_Pi,@function
        .size           _Z15mma_int8_kernelPKaS0_Pi,(.L_x_2 - _Z15mma_int8_kernelPKaS0_Pi)
        .other          _Z15mma_int8_kernelPKaS0_Pi,@"STO_CUDA_ENTRY STV_DEFAULT"
_Z15mma_int8_kernelPKaS0_Pi:
.text._Z15mma_int8_kernelPKaS0_Pi:
[----:B------:R-:W-:Y:S01]  /*0000*/  LDC R1, c[0x0][0x37c] ;  /* 0x0000df00ff017b82 */ /* 0x000fe20000000800 */
[----:B------:R-:W0:Y:S07]  /*0010*/  S2R R0, SR_TID.X ;  /* 0x0000000000007919 */ /* 0x000e2e0000002100 */
[----:B------:R-:W1:Y:S01]  /*0020*/  LDC.64 R4, c[0x0][0x388] ;  /* 0x0000e200ff047b82 */ /* 0x000e620000000a00 */
[----:B------:R-:W-:Y:S01]  /*0030*/  IMAD.MOV.U32 R23, RZ, RZ, RZ ;  /* 0x000000ffff177224 */ /* 0x000fe200078e00ff */
[----:B------:R-:W-:Y:S01]  /*0040*/  CS2R R10, SRZ ;  /* 0x00000000000a7805 */ /* 0x000fe2000001ff00 */
[----:B------:R-:W2:Y:S01]  /*0050*/  S2R R21, SR_CTAID.Y ;  /* 0x0000000000157919 */ /* 0x000ea20000002600 */
[----:B------:R-:W-:Y:S01]  /*0060*/  CS2R R8, SRZ ;  /* 0x0000000000087805 */ /* 0x000fe2000001ff00 */
[----:B------:R-:W3:Y:S01]  /*0070*/  LDCU.64 UR6, c[0x0][0x358] ;  /* 0x00006b00ff0677ac */ /* 0x000ee20008000a00 */
[----:B------:R-:W4:Y:S02]  /*0080*/  S2R R18, SR_CTAID.X ;  /* 0x0000000000127919 */ /* 0x000f240000002500 */
[----:B------:R-:W5:Y:S01]  /*0090*/  LDC.64 R6, c[0x0][0x380] ;  /* 0x0000e000ff067b82 */ /* 0x000f620000000a00 */
[----:B------:R-:W-:Y:S01]  /*00a0*/  UMOV UR4, URZ ;  /* 0x000000ff00047c82 */ /* 0x000fe20008000000 */
[----:B------:R-:W3:Y:S01]  /*00b0*/  S2R R13, SR_LANEID ;  /* 0x00000000000d7919 */ /* 0x000ee20000000000 */
[----:B0-----:R-:W-:-:S05]  /*00c0*/  IMAD.SHL.U32 R0, R0, 0x1000, RZ ;  /* 0x0000100000007824 */ /* 0x001fca00078e00ff */
[----:B------:R-:W-:-:S05]  /*00d0*/  LOP3.LUT R0, R0, 0x3e0000, RZ, 0xc0, !PT ;  /* 0x003e000000007812 */ /* 0x000fca00078ec0ff */
[----:B--2---:R-:W-:Y:S02]  /*00e0*/  IMAD R21, R21, 0x20000, R0 ;  /* 0x0002000015157824 */ /* 0x004fe400078e0200 */
[----:B----4-:R-:W-:Y:S01]  /*00f0*/  IMAD.SHL.U32 R0, R18, 0x20000, RZ ;  /* 0x0002000012007824 */ /* 0x010fe200078e00ff */
[----:B---3--:R-:W-:Y:S01]  /*0100*/  SHF.R.U32.HI R19, RZ, 0x2, R13 ;  /* 0x00000002ff137819 */ /* 0x008fe2000001160d */
[----:B------:R-:W-:Y:S01]  /*0110*/  IMAD.SHL.U32 R22, R13, 0x4, RZ ;  /* 0x000000040d167824 */ /* 0x000fe200078e00ff */
[----:B-----5:R-:W-:Y:S02]  /*0120*/  IADD3 R12, P1, PT, R21, R6, RZ ;  /* 0x00000006150c7210 */ /* 0x020fe40007f3e0ff */
[----:B-1----:R-:W-:Y:S02]  /*0130*/  IADD3 R3, P0, PT, R0, R4, RZ ;  /* 0x0000000400037210 */ /* 0x002fe40007f1e0ff */
[----:B------:R-:W-:Y:S02]  /*0140*/  IADD3 R12, P2, PT, R12, 0x80, RZ ;  /* 0x000000800c0c7810 */ /* 0x000fe40007f5e0ff */
[----:B------:R-:W-:-:S02]  /*0150*/  LEA.HI.X.SX32 R0, R0, R5, 0x1, P0 ;  /* 0x0000000500007211 */ /* 0x000fc400000f0eff */
[----:B------:R-:W-:Y:S02]  /*0160*/  CS2R R4, SRZ ;  /* 0x0000000000047805 */ /* 0x000fe4000001ff00 */
[----:B------:R-:W-:Y:S02]  /*0170*/  LOP3.LUT R22, R22, 0xc, RZ, 0xe2, !PT ;  /* 0x0000000c16167812 */ /* 0x000fe400078ee2ff */
[----:B------:R-:W-:Y:S02]  /*0180*/  IADD3 R3, P0, PT, R3, 0x80, RZ ;  /* 0x0000008003037810 */ /* 0x000fe40007f1e0ff */
[----:B------:R-:W-:Y:S02]  /*0190*/  IADD3.X R2, PT, PT, RZ, RZ, R7, P2, P1 ;  /* 0x000000ffff027210 */ /* 0x000fe400017e2407 */
[----:B------:R-:W-:Y:S01]  /*01a0*/  CS2R R6, SRZ ;  /* 0x0000000000067805 */ /* 0x000fe2000001ff00 */
[----:B------:R-:W-:-:S04]  /*01b0*/  IMAD.WIDE.U32 R22, R19, 0x2000, R22 ;  /* 0x0000200013167825 */ /* 0x000fc800078e0016 */
[----:B------:R-:W-:-:S07]  /*01c0*/  IMAD.X R0, RZ, RZ, R0, P0 ;  /* 0x000000ffff007224 */ /* 0x000fce00000e0600 */
.L_x_0:
[C---:B------:R-:W-:Y:S02]  /*01d0*/  IADD3 R26, P0, PT, R22.reuse, R12, RZ ;  /* 0x0000000c161a7210 */ /* 0x040fe40007f1e0ff */
[----:B------:R-:W-:-:S03]  /*01e0*/  IADD3 R24, P1, PT, R22, R3, RZ ;  /* 0x0000000316187210 */ /* 0x000fc60007f3e0ff */
[C---:B------:R-:W-:Y:S02]  /*01f0*/  IMAD.X R27, R23.reuse, 0x1, R2, P0 ;  /* 0x00000001171b7824 */ /* 0x040fe400000e0602 */
[----:B------:R-:W-:-:S03]  /*0200*/  IMAD.X R25, R23, 0x1, R0, P1 ;  /* 0x0000000117197824 */ /* 0x000fc600008e0600 */
[----:B------:R-:W2:Y:S04]  /*0210*/  LDG.E R14, desc[UR6][R26.64+-0x80] ;  /* 0xffff80061a0e7981 */ /* 0x000ea8000c1e1900 */
[----:B------:R-:W2:Y:S04]  /*0220*/  LDG.E R16, desc[UR6][R24.64+-0x80] ;  /* 0xffff800618107981 */ /* 0x000ea8000c1e1900 */
[----:B------:R-:W2:Y:S04]  /*0230*/  LDG.E R15, desc[UR6][R26.64+0xff80] ;  /* 0x00ff80061a0f7981 */ /* 0x000ea8000c1e1900 */
[----:B------:R-:W3:Y:S04]  /*0240*/  LDG.E R28, desc[UR6][R24.64+0xff80] ;  /* 0x00ff8006181c7981 */ /* 0x000ee8000c1e1900 */
[----:B------:R-:W4:Y:S04]  /*0250*/  LDG.E R20, desc[UR6][R24.64+-0x70] ;  /* 0xffff900618147981 */ /* 0x000f28000c1e1900 */
[----:B------:R-:W4:Y:S04]  /*0260*/  LDG.E R17, desc[UR6][R26.64+0xff90] ;  /* 0x00ff90061a117981 */ /* 0x000f28000c1e1900 */
[----:B------:R-:W5:Y:S01]  /*0270*/  LDG.E R29, desc[UR6][R24.64+0x70] ;  /* 0x00007006181d7981 */ /* 0x000f62000c1e1900 */
[C---:B--2---:R-:W-:Y:S03]  /*0280*/  IMMA.16816.S8.S8 R8, R14.reuse.ROW, R16.COL, R8 ;  /* 0x000000100e087237 */ /* 0x044fe60000405408 */
[----:B------:R-:W4:Y:S05]  /*0290*/  LDG.E R16, desc[UR6][R26.64+-0x70] ;  /* 0xffff90061a107981 */ /* 0x000f2a000c1e1900 */
[----:B---3--:R-:W-:Y:S01]  /*02a0*/  IMMA.16816.S8.S8 R4, R14.ROW, R28.COL, R4 ;  /* 0x0000001c0e047237 */ /* 0x008fe20000405404 */
[----:B------:R-:W2:Y:S04]  /*02b0*/  LDG.E R28, desc[UR6][R24.64+0xff90] ;  /* 0x00ff9006181c7981 */ /* 0x000ea8000c1e1900 */
[----:B------:R-:W3:Y:S04]  /*02c0*/  LDG.E R14, desc[UR6][R26.64+-0x60] ;  /* 0xffffa0061a0e7981 */ /* 0x000ee8000c1e1900 */
[----:B------:R-:W3:Y:S03]  /*02d0*/  LDG.E R15, desc[UR6][R26.64+0xffa0] ;  /* 0x00ffa0061a0f7981 */ /* 0x000ee6000c1e1900 */
[C---:B----4-:R-:W-:Y:S01]  /*02e0*/  IMMA.16816.S8.S8 R8, R16.reuse.ROW, R20.COL, R8 ;  /* 0x0000001410087237 */ /* 0x050fe20000405408 */
[----:B------:R-:W3:Y:S07]  /*02f0*/  LDG.E R20, desc[UR6][R24.64+-0x60] ;  /* 0xffffa00618147981 */ /* 0x000eee000c1e1900 */
[----:B--2---:R-:W-:Y:S01]  /*0300*/  IMMA.16816.S8.S8 R4, R16.ROW, R28.COL, R4 ;  /* 0x0000001c10047237 */ /* 0x004fe20000405404 */
[----:B------:R-:W2:Y:S04]  /*0310*/  LDG.E R28, desc[UR6][R24.64+0xffa0] ;  /* 0x00ffa006181c7981 */ /* 0x000ea8000c1e1900 */
[----:B------:R-:W4:Y:S04]  /*0320*/  LDG.E R16, desc[UR6][R26.64+-0x50] ;  /* 0xffffb0061a107981 */ /* 0x000f28000c1e1900 */
[----:B------:R-:W4:Y:S03]  /*0330*/  LDG.E R17, desc[UR6][R26.64+0xffb0] ;  /* 0x00ffb0061a117981 */ /* 0x000f26000c1e1900 */
[C---:B---3--:R-:W-:Y:S01]  /*0340*/  IMMA.16816.S8.S8 R8, R14.reuse.ROW, R20.COL, R8 ;  /* 0x000000140e087237 */ /* 0x048fe20000405408 */
[----:B------:R-:W4:Y:S07]  /*0350*/  LDG.E R20, desc[UR6][R24.64+-0x50] ;  /* 0xffffb00618147981 */ /* 0x000f2e000c1e1900 */
[----:B--2---:R-:W-:Y:S01]  /*0360*/  IMMA.16816.S8.S8 R4, R14.ROW, R28.COL, R4 ;  /* 0x0000001c0e047237 */ /* 0x004fe20000405404 */
        /* <DEDUP_REMOVED lines=67> */
[----:B------:R-:W5:Y:S04]  /*07a0*/  LDG.E R16, desc[UR6][R26.64+0x70] ;  /* 0x000070061a107981 */ /* 0x000f68000c1e1900 */
[----:B------:R-:W5:Y:S03]  /*07b0*/  LDG.E R17, desc[UR6][R26.64+0x10070] ;  /* 0x010070061a117981 */ /* 0x000f66000c1e1900 */
[C---:B---3--:R-:W-:Y:S01]  /*07c0*/  IMMA.16816.S8.S8 R8, R14.reuse.ROW, R20.COL, R8 ;  /* 0x000000140e087237 */ /* 0x048fe20000405408 */
[----:B------:R-:W3:Y:S07]  /*07d0*/  LDG.E R20, desc[UR6][R24.64+0x10070] ;  /* 0x0100700618147981 */ /* 0x000eee000c1e1900 */
[----:B--2---:R-:W-:Y:S01]  /*07e0*/  IMMA.16816.S8.S8 R4, R14.ROW, R28.COL, R4 ;  /* 0x0000001c0e047237 */ /* 0x004fe20000405404 */
[----:B------:R-:W-:Y:S01]  /*07f0*/  UISETP.GE.U32.AND UP0, UPT, UR4, 0x1f00, UPT ;  /* 0x00001f000400788c */ /* 0x000fe2000bf06070 */
[----:B------:R-:W-:Y:S01]  /*0800*/  IADD3 R3, P0, PT, R3, 0x100, RZ ;  /* 0x0000010003037810 */ /* 0x000fe20007f1e0ff */
[----:B------:R-:W-:Y:S01]  /*0810*/  UIADD3 UR5, UPT, UPT, UR4, 0x100, URZ ;  /* 0x0000010004057890 */ /* 0x000fe2000fffe0ff */
[----:B------:R-:W-:-:S08]  /*0820*/  IADD3 R12, P1, PT, R12, 0x100, RZ ;  /* 0x000001000c0c7810 */ /* 0x000fd00007f3e0ff */
[----:B-----5:R-:W-:Y:S01]  /*0830*/  IMMA.16816.S8.S8 R8, R16.ROW, R29.COL, R8 ;  /* 0x0000001d10087237 */ /* 0x020fe20000405408 */
[----:B------:R-:W-:Y:S02]  /*0840*/  IMAD.X R0, RZ, RZ, R0, P0 ;  /* 0x000000ffff007224 */ /* 0x000fe400000e0600 */
[----:B------:R-:W-:Y:S01]  /*0850*/  IMAD.X R2, RZ, RZ, R2, P1 ;  /* 0x000000ffff027224 */ /* 0x000fe200008e0602 */
[----:B------:R-:W-:-:S04]  /*0860*/  UMOV UR4, UR5 ;  /* 0x0000000500047c82 */ /* 0x000fc80008000000 */
[----:B---3--:R-:W-:Y:S01]  /*0870*/  IMMA.16816.S8.S8 R4, R16.ROW, R20.COL, R4 ;  /* 0x0000001410047237 */ /* 0x008fe20000405404 */
[----:B------:R-:W-:-:S04]  /*0880*/  NOP ;  /* 0x0000000000007918 */ /* 0x000fc80000000000 */
[----:B------:R-:W-:-:S15]  /*0890*/  BRA.U !UP0, `(.L_x_0) ;  /* 0xfffffff9084c7547 */ /* 0x000fde000b83ffff */
[----:B------:R-:W0:Y:S01]  /*08a0*/  LDCU.64 UR4, c[0x0][0x390] ;  /* 0x00007200ff0477ac */ /* 0x000e220008000a00 */
[----:B------:R-:W-:Y:S01]  /*08b0*/  IMAD.SHL.U32 R18, R18, 0x10, RZ ;  /* 0x0000001012127824 */ /* 0x000fe200078e00ff */
[----:B------:R-:W-:Y:S01]  /*08c0*/  LOP3.LUT R2, R13, 0x3, RZ, 0xc0, !PT ;  /* 0x000000030d027812 */ /* 0x000fe200078ec0ff */
[----:B------:R-:W-:-:S03]  /*08d0*/  IMAD.MOV.U32 R3, RZ, RZ, RZ ;  /* 0x000000ffff037224 */ /* 0x000fc600078e00ff */
[----:B------:R-:W-:Y:S01]  /*08e0*/  IADD3 R15, P0, PT, R21, R18, RZ ;  /* 0x00000012150f7210 */ /* 0x000fe20007f1e0ff */
[----:B------:R-:W-:-:S03]  /*08f0*/  IMAD.WIDE.U32 R2, R19, 0x1000, R2 ;  /* 0x0000100013027825 */ /* 0x000fc600078e0002 */
[----:B------:R-:W-:Y:S02]  /*0900*/  LEA.HI.X.SX32 R18, R18, RZ, 0x1, P0 ;  /* 0x000000ff12127211 */ /* 0x000fe400000f0eff */
[----:B0-----:R-:W-:-:S04]  /*0910*/  LEA R13, P0, R15, UR4, 0x2 ;  /* 0x000000040f0d7c11 */ /* 0x001fc8000f8010ff */
[----:B------:R-:W-:Y:S02]  /*0920*/  LEA.HI.X R15, R15, UR5, R18, 0x2, P0 ;  /* 0x000000050f0f7c11 */ /* 0x000fe400080f1412 */
[----:B------:R-:W-:-:S04]  /*0930*/  LEA R12, P0, R2, R13, 0x3 ;  /* 0x0000000d020c7211 */ /* 0x000fc800078018ff */
[----:B------:R-:W-:-:S05]  /*0940*/  LEA.HI.X R13, R2, R15, R3, 0x3, P0 ;  /* 0x0000000f020d7211 */ /* 0x000fca00000f1c03 */
[----:B------:R-:W-:Y:S04]  /*0950*/  STG.E.64 desc[UR6][R12.64], R8 ;  /* 0x000000080c007986 */ /* 0x000fe8000c101b06 */
[----:B------:R-:W-:Y:S04]  /*0960*/  STG.E.64 desc[UR6][R12.64+0x40000], R10 ;  /* 0x0400000a0c007986 */ /* 0x000fe8000c101b06 */
[----:B------:R-:W-:Y:S04]  /*0970*/  STG.E.64 desc[UR6][R12.64+0x20], R4 ;  /* 0x000020040c007986 */ /* 0x000fe8000c101b06 */
[----:B------:R-:W-:Y:S01]  /*0980*/  STG.E.64 desc[UR6][R12.64+0x40020], R6 ;  /* 0x040020060c007986 */ /* 0x000fe2000c101b06 */
[----:B------:R-:W-:Y:S05]  /*0990*/  EXIT ;  /* 0x000000000000794d */ /* 0x000fea0003800000 */
.L_x_1:
[----:B------:R-:W-:-:S00]  /*09a0*/  BRA `(.L_x_1) ;  /* 0xfffffffc00fc7947 */ /* 0x000fc0000383ffff */
[----:B------:R-:W-:-:S00]  /*09b0*/  NOP ;  /* 0x0000000000007918 */ /* 0x000fc00000000000 */
        /* <DEDUP_REMOVED lines=12> */
.L_x_2:


//--------------------- .nv.shared.reserved.0     --------------------------
	.section	.nv.shared.reserved.0,"aw",@nobits
	.weak		__nv_reservedSMEM_offset_0_alias
	.size		__nv_reservedSMEM_offset_0_alias, 0, 64
	.other		__nv_reservedSMEM_offset_0_alias,@"STO_CUDA_RESERVED_SHARED STV_DEFAULT"
__nv_reservedSMEM_offset_0_alias:
	.zero		0
	.zero		64


//--------------------- .nv.constant0._Z15mma_int8_kernelPKaS0_Pi --------------------------
	.section	.nv.constant0._Z15mma_int8_kernelPKaS0_Pi,"a",@progbits
	.sectionflags	@""
	.align	4
.nv.constant0._Z15mma_int8_kernelPKaS0_Pi:
	.zero		920


//--------------------- SYMBOLS --------------------------

	.type		.nv.reservedSmem.offset0,@object
	.size		.nv.reservedSmem.offset0,0x4
